//
// Generated by NVIDIA NVVM Compiler
//
// Compiler Build ID: CL-36424714
// Cuda compilation tools, release 13.0, V13.0.88
// Based on NVVM 20.0.0
//

.version 9.0
.target sm_100
.address_size 64

	// .globl	_Z16block_max_kernelPKfPfi
// _ZZ16block_max_kernelPKfPfiE5sdata has been demoted
// _ZZ16block_sum_kernelPKfS0_PfiE5sdata has been demoted

.visible .entry _Z16block_max_kernelPKfPfi(
	.param .u64 .ptr .align 1 _Z16block_max_kernelPKfPfi_param_0,
	.param .u64 .ptr .align 1 _Z16block_max_kernelPKfPfi_param_1,
	.param .u32 _Z16block_max_kernelPKfPfi_param_2
)
{
	.reg .pred 	%p<6>;
	.reg .b32 	%r<14>;
	.reg .b32 	%f<9>;
	.reg .b64 	%rd<9>;
	// demoted variable
	.shared .align 4 .b8 _ZZ16block_max_kernelPKfPfiE5sdata[1024];
	ld.param.u64 	%rd1, [_Z16block_max_kernelPKfPfi_param_0];
	ld.param.u64 	%rd2, [_Z16block_max_kernelPKfPfi_param_1];
	ld.param.u32 	%r8, [_Z16block_max_kernelPKfPfi_param_2];
	mov.u32 	%r1, %tid.x;
	mov.u32 	%r2, %ctaid.x;
	mov.u32 	%r13, %ntid.x;
	mad.lo.s32 	%r4, %r2, %r13, %r1;
	setp.ge.s32 	%p1, %r4, %r8;
	mov.f32 	%f8, 0fFF7FFFFF;
	@%p1 bra 	$L__BB0_2;
	cvta.to.global.u64 	%rd3, %rd1;
	mul.wide.s32 	%rd4, %r4, 4;
	add.s64 	%rd5, %rd3, %rd4;
	ld.global.f32 	%f8, [%rd5];
$L__BB0_2:
	shl.b32 	%r9, %r1, 2;
	mov.u32 	%r10, _ZZ16block_max_kernelPKfPfiE5sdata;
	add.s32 	%r5, %r10, %r9;
	st.shared.f32 	[%r5], %f8;
	bar.sync 	0;
	setp.lt.u32 	%p2, %r13, 2;
	@%p2 bra 	$L__BB0_6;
$L__BB0_3:
	shr.u32 	%r7, %r13, 1;
	setp.ge.u32 	%p3, %r1, %r7;
	@%p3 bra 	$L__BB0_5;
	ld.shared.f32 	%f4, [%r5];
	shl.b32 	%r11, %r7, 2;
	add.s32 	%r12, %r5, %r11;
	ld.shared.f32 	%f5, [%r12];
	max.f32 	%f6, %f4, %f5;
	st.shared.f32 	[%r5], %f6;
$L__BB0_5:
	bar.sync 	0;
	setp.gt.u32 	%p4, %r13, 3;
	mov.u32 	%r13, %r7;
	@%p4 bra 	$L__BB0_3;
$L__BB0_6:
	setp.ne.s32 	%p5, %r1, 0;
	@%p5 bra 	$L__BB0_8;
	ld.shared.f32 	%f7, [_ZZ16block_max_kernelPKfPfiE5sdata];
	cvta.to.global.u64 	%rd6, %rd2;
	mul.wide.u32 	%rd7, %r2, 4;
	add.s64 	%rd8, %rd6, %rd7;
	st.global.f32 	[%rd8], %f7;
$L__BB0_8:
	ret;

}
	// .globl	_Z16block_sum_kernelPKfS0_Pfi
.visible .entry _Z16block_sum_kernelPKfS0_Pfi(
	.param .u64 .ptr .align 1 _Z16block_sum_kernelPKfS0_Pfi_param_0,
	.param .u64 .ptr .align 1 _Z16block_sum_kernelPKfS0_Pfi_param_1,
	.param .u64 .ptr .align 1 _Z16block_sum_kernelPKfS0_Pfi_param_2,
	.param .u32 _Z16block_sum_kernelPKfS0_Pfi_param_3
)
{
	.reg .pred 	%p<6>;
	.reg .b32 	%r<14>;
	.reg .b32 	%f<13>;
	.reg .b64 	%rd<11>;
	// demoted variable
	.shared .align 4 .b8 _ZZ16block_sum_kernelPKfS0_PfiE5sdata[1024];
	ld.param.u64 	%rd1, [_Z16block_sum_kernelPKfS0_Pfi_param_0];
	ld.param.u64 	%rd2, [_Z16block_sum_kernelPKfS0_Pfi_param_1];
	ld.param.u64 	%rd3, [_Z16block_sum_kernelPKfS0_Pfi_param_2];
	ld.param.u32 	%r8, [_Z16block_sum_kernelPKfS0_Pfi_param_3];
	mov.u32 	%r1, %tid.x;
	mov.u32 	%r2, %ctaid.x;
	mov.u32 	%r13, %ntid.x;
	mad.lo.s32 	%r4, %r2, %r13, %r1;
	setp.ge.s32 	%p1, %r4, %r8;
	mov.f32 	%f12, 0f00000000;
	@%p1 bra 	$L__BB1_2;
	cvta.to.global.u64 	%rd4, %rd1;
	cvta.to.global.u64 	%rd5, %rd2;
	mul.wide.s32 	%rd6, %r4, 4;
	add.s64 	%rd7, %rd4, %rd6;
	ld.global.f32 	%f4, [%rd7];
	ld.global.f32 	%f5, [%rd5];
	sub.f32 	%f6, %f4, %f5;
	mul.f32 	%f7, %f6, 0f3FB8AA3B;
	ex2.approx.f32 	%f12, %f7;
$L__BB1_2:
	shl.b32 	%r9, %r1, 2;
	mov.u32 	%r10, _ZZ16block_sum_kernelPKfS0_PfiE5sdata;
	add.s32 	%r5, %r10, %r9;
	st.shared.f32 	[%r5], %f12;
	bar.sync 	0;
	setp.lt.u32 	%p2, %r13, 2;
	@%p2 bra 	$L__BB1_6;
$L__BB1_3:
	shr.u32 	%r7, %r13, 1;
	setp.ge.u32 	%p3, %r1, %r7;
	@%p3 bra 	$L__BB1_5;
	shl.b32 	%r11, %r7, 2;
	add.s32 	%r12, %r5, %r11;
	ld.shared.f32 	%f8, [%r12];
	ld.shared.f32 	%f9, [%r5];
	add.f32 	%f10, %f8, %f9;
	st.shared.f32 	[%r5], %f10;
$L__BB1_5:
	bar.sync 	0;
	setp.gt.u32 	%p4, %r13, 3;
	mov.u32 	%r13, %r7;
	@%p4 bra 	$L__BB1_3;
$L__BB1_6:
	setp.ne.s32 	%p5, %r1, 0;
	@%p5 bra 	$L__BB1_8;
	ld.shared.f32 	%f11, [_ZZ16block_sum_kernelPKfS0_PfiE5sdata];
	cvta.to.global.u64 	%rd8, %rd3;
	mul.wide.u32 	%rd9, %r2, 4;
	add.s64 	%rd10, %rd8, %rd9;
	st.global.f32 	[%rd10], %f11;
$L__BB1_8:
	ret;

}
	// .globl	_Z14softmax_kernelPKfS0_S0_Pfi
.visible .entry _Z14softmax_kernelPKfS0_S0_Pfi(
	.param .u64 .ptr .align 1 _Z14softmax_kernelPKfS0_S0_Pfi_param_0,
	.param .u64 .ptr .align 1 _Z14softmax_kernelPKfS0_S0_Pfi_param_1,
	.param .u64 .ptr .align 1 _Z14softmax_kernelPKfS0_S0_Pfi_param_2,
	.param .u64 .ptr .align 1 _Z14softmax_kernelPKfS0_S0_Pfi_param_3,
	.param .u32 _Z14softmax_kernelPKfS0_S0_Pfi_param_4
)
{
	.reg .pred 	%p<2>;
	.reg .b32 	%r<6>;
	.reg .b32 	%f<8>;
	.reg .b64 	%rd<12>;

	ld.param.u64 	%rd1, [_Z14softmax_kernelPKfS0_S0_Pfi_param_0];
	ld.param.u64 	%rd2, [_Z14softmax_kernelPKfS0_S0_Pfi_param_1];
	ld.param.u64 	%rd3, [_Z14softmax_kernelPKfS0_S0_Pfi_param_2];
	ld.param.u64 	%rd4, [_Z14softmax_kernelPKfS0_S0_Pfi_param_3];
	ld.param.u32 	%r2, [_Z14softmax_kernelPKfS0_S0_Pfi_param_4];
	mov.u32 	%r3, %ctaid.x;
	mov.u32 	%r4, %ntid.x;
	mov.u32 	%r5, %tid.x;
	mad.lo.s32 	%r1, %r3, %r4, %r5;
	setp.ge.s32 	%p1, %r1, %r2;
	@%p1 bra 	$L__BB2_2;
	cvta.to.global.u64 	%rd5, %rd1;
	cvta.to.global.u64 	%rd6, %rd2;
	cvta.to.global.u64 	%rd7, %rd3;
	cvta.to.global.u64 	%rd8, %rd4;
	mul.wide.s32 	%rd9, %r1, 4;
	add.s64 	%rd10, %rd5, %rd9;
	ld.global.f32 	%f1, [%rd10];
	ld.global.f32 	%f2, [%rd6];
	sub.f32 	%f3, %f1, %f2;
	mul.f32 	%f4, %f3, 0f3FB8AA3B;
	ex2.approx.f32 	%f5, %f4;
	ld.global.f32 	%f6, [%rd7];
	div.rn.f32 	%f7, %f5, %f6;
	add.s64 	%rd11, %rd8, %rd9;
	st.global.f32 	[%rd11], %f7;
$L__BB2_2:
	ret;

}


// ===== COMPILED SASS (sm_100) =====

	.target	sm_100

	.elftype	@"ET_EXEC"


//--------------------- .note.nv.tkinfo           --------------------------
	.section	.note.nv.tkinfo,"",@"SHT_NOTE"
	.sectionflags	@"SHF_NOTE_NV_TKINFO"
	.tkinfo
        /*0018*/ 	.word	0x00000002
        /*0030*/ 	.string	""
        /*0030*/ 	.string	"ptxas"
        /*0030*/ 	.string	"Cuda compilation tools, release 13.0, V13.0.88"
        /*0030*/ 	.string	"Build cuda_13.0.r13.0/compiler.36424714_0"
        /*0030*/ 	.string	"-arch sm_100 -m 64 "



//--------------------- .note.nv.cuinfo           --------------------------
	.section	.note.nv.cuinfo,"",@"SHT_NOTE"
	.sectionflags	@"SHF_NOTE_NV_CUINFO"
        /*0018*/ 	.short	0x0002
        /*001a*/ 	.short	0x0064
        /*001c*/ 	.short	0x0082
	.zero		2


//--------------------- .nv.info                  --------------------------
	.section	.nv.info,"",@"SHT_CUDA_INFO"
	.align	4


	//----- nvinfo : EIATTR_REGCOUNT
	.align		4
        /*0000*/ 	.byte	0x04, 0x2f
        /*0002*/ 	.short	(.L_1 - .L_0)
	.align		4
.L_0:
        /*0004*/ 	.word	index@(_Z16block_max_kernelPKfPfi)
        /*0008*/ 	.word	0x0000000a


	//----- nvinfo : EIATTR_FRAME_SIZE
	.align		4
.L_1:
        /*000c*/ 	.byte	0x04, 0x11
        /*000e*/ 	.short	(.L_3 - .L_2)
	.align		4
.L_2:
        /*0010*/ 	.word	index@(_Z16block_max_kernelPKfPfi)
        /*0014*/ 	.word	0x00000000


	//----- nvinfo : EIATTR_REGCOUNT
	.align		4
.L_3:
        /*0018*/ 	.byte	0x04, 0x2f
        /*001a*/ 	.short	(.L_5 - .L_4)
	.align		4
.L_4:
        /*001c*/ 	.word	index@(_Z16block_sum_kernelPKfS0_Pfi)
        /*0020*/ 	.word	0x0000000c


	//----- nvinfo : EIATTR_FRAME_SIZE
	.align		4
.L_5:
        /*0024*/ 	.byte	0x04, 0x11
        /*0026*/ 	.short	(.L_7 - .L_6)
	.align		4
.L_6:
        /*0028*/ 	.word	index@(_Z16block_sum_kernelPKfS0_Pfi)
        /*002c*/ 	.word	0x00000000


	//----- nvinfo : EIATTR_REGCOUNT
	.align		4
.L_7:
        /*0030*/ 	.byte	0x04, 0x2f
        /*0032*/ 	.short	(.L_9 - .L_8)
	.align		4
.L_8:
        /*0034*/ 	.word	index@(_Z14softmax_kernelPKfS0_S0_Pfi)
        /*0038*/ 	.word	0x0000000f


	//----- nvinfo : EIATTR_FRAME_SIZE
	.align		4
.L_9:
        /*003c*/ 	.byte	0x04, 0x11
        /*003e*/ 	.short	(.L_11 - .L_10)
	.align		4
.L_10:
        /*0040*/ 	.word	index@($__internal_0_$__cuda_sm3x_div_rn_noftz_f32_slowpath)
        /*0044*/ 	.word	0x00000000


	//----- nvinfo : EIATTR_FRAME_SIZE
	.align		4
.L_11:
        /*0048*/ 	.byte	0x04, 0x11
        /*004a*/ 	.short	(.L_13 - .L_12)
	.align		4
.L_12:
        /*004c*/ 	.word	index@(_Z14softmax_kernelPKfS0_S0_Pfi)
        /*0050*/ 	.word	0x00000000


	//----- nvinfo : EIATTR_MIN_STACK_SIZE
	.align		4
.L_13:
        /*0054*/ 	.byte	0x04, 0x12
        /*0056*/ 	.short	(.L_15 - .L_14)
	.align		4
.L_14:
        /*0058*/ 	.word	index@(_Z14softmax_kernelPKfS0_S0_Pfi)
        /*005c*/ 	.word	0x00000000


	//----- nvinfo : EIATTR_MIN_STACK_SIZE
	.align		4
.L_15:
        /*0060*/ 	.byte	0x04, 0x12
        /*0062*/ 	.short	(.L_17 - .L_16)
	.align		4
.L_16:
        /*0064*/ 	.word	index@(_Z16block_sum_kernelPKfS0_Pfi)
        /*0068*/ 	.word	0x00000000


	//----- nvinfo : EIATTR_MIN_STACK_SIZE
	.align		4
.L_17:
        /*006c*/ 	.byte	0x04, 0x12
        /*006e*/ 	.short	(.L_19 - .L_18)
	.align		4
.L_18:
        /*0070*/ 	.word	index@(_Z16block_max_kernelPKfPfi)
        /*0074*/ 	.word	0x00000000
.L_19:


//--------------------- .nv.compat                --------------------------
	.section	.nv.compat,"",@"SHT_CUDA_COMPAT_INFO"
	.align	4
        /*0000*/ 	.byte	0x02, 0x09, 0x00, 0x00, 0x02, 0x02, 0x01, 0x00, 0x02, 0x05, 0x05, 0x00, 0x03, 0x07, 0x01, 0x01
        /*0010*/ 	.byte	0x02, 0x03, 0x00, 0x00, 0x02, 0x06, 0x01, 0x00, 0x04, 0x0b, 0x08, 0x00, 0x01, 0x00, 0x00, 0x00
        /*0020*/ 	.byte	0x00, 0x00, 0x00, 0x00


//--------------------- .nv.info._Z14softmax_kernelPKfS0_S0_Pfi --------------------------
	.section	.nv.info._Z14softmax_kernelPKfS0_S0_Pfi,"",@"SHT_CUDA_INFO"
	.sectionflags	@""
	.align	4


	//----- nvinfo : EIATTR_CUDA_API_VERSION
	.align		4
        /*0000*/ 	.byte	0x04, 0x37
        /*0002*/ 	.short	(.L_21 - .L_20)
.L_20:
        /*0004*/ 	.word	0x00000082


	//----- nvinfo : EIATTR_KPARAM_INFO
	.align		4
.L_21:
        /*0008*/ 	.byte	0x04, 0x17
        /*000a*/ 	.short	(.L_23 - .L_22)
.L_22:
        /*000c*/ 	.word	0x00000000
        /*0010*/ 	.short	0x0004
        /*0012*/ 	.short	0x0020
        /*0014*/ 	.byte	0x00, 0xf0, 0x11, 0x00


	//----- nvinfo : EIATTR_KPARAM_INFO
	.align		4
.L_23:
        /*0018*/ 	.byte	0x04, 0x17
        /*001a*/ 	.short	(.L_25 - .L_24)
.L_24:
        /*001c*/ 	.word	0x00000000
        /*0020*/ 	.short	0x0003
        /*0022*/ 	.short	0x0018
        /*0024*/ 	.byte	0x00, 0xf5, 0x21, 0x00


	//----- nvinfo : EIATTR_KPARAM_INFO
	.align		4
.L_25:
        /*0028*/ 	.byte	0x04, 0x17
        /*002a*/ 	.short	(.L_27 - .L_26)
.L_26:
        /*002c*/ 	.word	0x00000000
        /*0030*/ 	.short	0x0002
        /*0032*/ 	.short	0x0010
        /*0034*/ 	.byte	0x00, 0xf5, 0x21, 0x00


	//----- nvinfo : EIATTR_KPARAM_INFO
	.align		4
.L_27:
        /*0038*/ 	.byte	0x04, 0x17
        /*003a*/ 	.short	(.L_29 - .L_28)
.L_28:
        /*003c*/ 	.word	0x00000000
        /*0040*/ 	.short	0x0001
        /*0042*/ 	.short	0x0008
        /*0044*/ 	.byte	0x00, 0xf5, 0x21, 0x00


	//----- nvinfo : EIATTR_KPARAM_INFO
	.align		4
.L_29:
        /*0048*/ 	.byte	0x04, 0x17
        /*004a*/ 	.short	(.L_31 - .L_30)
.L_30:
        /*004c*/ 	.word	0x00000000
        /*0050*/ 	.short	0x0000
        /*0052*/ 	.short	0x0000
        /*0054*/ 	.byte	0x00, 0xf5, 0x21, 0x00


	//----- nvinfo : EIATTR_SPARSE_MMA_MASK
	.align		4
.L_31:
        /*0058*/ 	.byte	0x03, 0x50
        /*005a*/ 	.short	0x0000


	//----- nvinfo : EIATTR_MAXREG_COUNT
	.align		4
        /*005c*/ 	.byte	0x03, 0x1b
        /*005e*/ 	.short	0x00ff


	//----- nvinfo : EIATTR_MERCURY_ISA_VERSION
	.align		4
        /*0060*/ 	.byte	0x03, 0x5f
        /*0062*/ 	.short	0x0101


	//----- nvinfo : EIATTR_VRC_CTA_INIT_COUNT
	.align		4
        /*0064*/ 	.byte	0x02, 0x4a
	.zero		1
	.zero		1


	//----- nvinfo : EIATTR_EXIT_INSTR_OFFSETS
	.align		4
        /*0068*/ 	.byte	0x04, 0x1c
        /*006a*/ 	.short	(.L_33 - .L_32)


	//   ....[0]....
.L_32:
        /*006c*/ 	.word	0x00000070


	//   ....[1]....
        /*0070*/ 	.word	0x00000260


	//----- nvinfo : EIATTR_CRS_STACK_SIZE
	.align		4
.L_33:
        /*0074*/ 	.byte	0x04, 0x1e
        /*0076*/ 	.short	(.L_35 - .L_34)
.L_34:
        /*0078*/ 	.word	0x00000000


	//----- nvinfo : EIATTR_CBANK_PARAM_SIZE
	.align		4
.L_35:
        /*007c*/ 	.byte	0x03, 0x19
        /*007e*/ 	.short	0x0024


	//----- nvinfo : EIATTR_PARAM_CBANK
	.align		4
        /*0080*/ 	.byte	0x04, 0x0a
        /*0082*/ 	.short	(.L_37 - .L_36)
	.align		4
.L_36:
        /*0084*/ 	.word	index@(.nv.constant0._Z14softmax_kernelPKfS0_S0_Pfi)
        /*0088*/ 	.short	0x0380
        /*008a*/ 	.short	0x0024


	//----- nvinfo : EIATTR_SW_WAR
	.align		4
.L_37:
        /*008c*/ 	.byte	0x04, 0x36
        /*008e*/ 	.short	(.L_39 - .L_38)
.L_38:
        /*0090*/ 	.word	0x00000008
.L_39:


//--------------------- .nv.info._Z16block_sum_kernelPKfS0_Pfi --------------------------
	.section	.nv.info._Z16block_sum_kernelPKfS0_Pfi,"",@"SHT_CUDA_INFO"
	.sectionflags	@""
	.align	4


	//----- nvinfo : EIATTR_CUDA_API_VERSION
	.align		4
        /*0000*/ 	.byte	0x04, 0x37
        /*0002*/ 	.short	(.L_41 - .L_40)
.L_40:
        /*0004*/ 	.word	0x00000082


	//----- nvinfo : EIATTR_KPARAM_INFO
	.align		4
.L_41:
        /*0008*/ 	.byte	0x04, 0x17
        /*000a*/ 	.short	(.L_43 - .L_42)
.L_42:
        /*000c*/ 	.word	0x00000000
        /*0010*/ 	.short	0x0003
        /*0012*/ 	.short	0x0018
        /*0014*/ 	.byte	0x00, 0xf0, 0x11, 0x00


	//----- nvinfo : EIATTR_KPARAM_INFO
	.align		4
.L_43:
        /*0018*/ 	.byte	0x04, 0x17
        /*001a*/ 	.short	(.L_45 - .L_44)
.L_44:
        /*001c*/ 	.word	0x00000000
        /*0020*/ 	.short	0x0002
        /*0022*/ 	.short	0x0010
        /*0024*/ 	.byte	0x00, 0xf5, 0x21, 0x00


	//----- nvinfo : EIATTR_KPARAM_INFO
	.align		4
.L_45:
        /*0028*/ 	.byte	0x04, 0x17
        /*002a*/ 	.short	(.L_47 - .L_46)
.L_46:
        /*002c*/ 	.word	0x00000000
        /*0030*/ 	.short	0x0001
        /*0032*/ 	.short	0x0008
        /*0034*/ 	.byte	0x00, 0xf5, 0x21, 0x00


	//----- nvinfo : EIATTR_KPARAM_INFO
	.align		4
.L_47:
        /*0038*/ 	.byte	0x04, 0x17
        /*003a*/ 	.short	(.L_49 - .L_48)
.L_48:
        /*003c*/ 	.word	0x00000000
        /*0040*/ 	.short	0x0000
        /*0042*/ 	.short	0x0000
        /*0044*/ 	.byte	0x00, 0xf5, 0x21, 0x00


	//----- nvinfo : EIATTR_SPARSE_MMA_MASK
	.align		4
.L_49:
        /*0048*/ 	.byte	0x03, 0x50
        /*004a*/ 	.short	0x0000


	//----- nvinfo : EIATTR_MAXREG_COUNT
	.align		4
        /*004c*/ 	.byte	0x03, 0x1b
        /*004e*/ 	.short	0x00ff


	//----- nvinfo : EIATTR_NUM_BARRIERS
	.align		4
        /*0050*/ 	.byte	0x02, 0x4c
        /*0052*/ 	.byte	0x01
	.zero		1


	//----- nvinfo : EIATTR_MERCURY_ISA_VERSION
	.align		4
        /*0054*/ 	.byte	0x03, 0x5f
        /*0056*/ 	.short	0x0101


	//----- nvinfo : EIATTR_VRC_CTA_INIT_COUNT
	.align		4
        /*0058*/ 	.byte	0x02, 0x4a
	.zero		1
	.zero		1


	//----- nvinfo : EIATTR_EXIT_INSTR_OFFSETS
	.align		4
        /*005c*/ 	.byte	0x04, 0x1c
        /*005e*/ 	.short	(.L_51 - .L_50)


	//   ....[0]....
.L_50:
        /*0060*/ 	.word	0x000002c0


	//   ....[1]....
        /*0064*/ 	.word	0x00000340


	//----- nvinfo : EIATTR_CBANK_PARAM_SIZE
	.align		4
.L_51:
        /*0068*/ 	.byte	0x03, 0x19
        /*006a*/ 	.short	0x001c


	//----- nvinfo : EIATTR_PARAM_CBANK
	.align		4
        /*006c*/ 	.byte	0x04, 0x0a
        /*006e*/ 	.short	(.L_53 - .L_52)
	.align		4
.L_52:
        /*0070*/ 	.word	index@(.nv.constant0._Z16block_sum_kernelPKfS0_Pfi)
        /*0074*/ 	.short	0x0380
        /*0076*/ 	.short	0x001c


	//----- nvinfo : EIATTR_SW_WAR
	.align		4
.L_53:
        /*0078*/ 	.byte	0x04, 0x36
        /*007a*/ 	.short	(.L_55 - .L_54)
.L_54:
        /*007c*/ 	.word	0x00000008
.L_55:


//--------------------- .nv.info._Z16block_max_kernelPKfPfi --------------------------
	.section	.nv.info._Z16block_max_kernelPKfPfi,"",@"SHT_CUDA_INFO"
	.sectionflags	@""
	.align	4


	//----- nvinfo : EIATTR_CUDA_API_VERSION
	.align		4
        /*0000*/ 	.byte	0x04, 0x37
        /*0002*/ 	.short	(.L_57 - .L_56)
.L_56:
        /*0004*/ 	.word	0x00000082


	//----- nvinfo : EIATTR_KPARAM_INFO
	.align		4
.L_57:
        /*0008*/ 	.byte	0x04, 0x17
        /*000a*/ 	.short	(.L_59 - .L_58)
.L_58:
        /*000c*/ 	.word	0x00000000
        /*0010*/ 	.short	0x0002
        /*0012*/ 	.short	0x0010
        /*0014*/ 	.byte	0x00, 0xf0, 0x11, 0x00


	//----- nvinfo : EIATTR_KPARAM_INFO
	.align		4
.L_59:
        /*0018*/ 	.byte	0x04, 0x17
        /*001a*/ 	.short	(.L_61 - .L_60)
.L_60:
        /*001c*/ 	.word	0x00000000
        /*0020*/ 	.short	0x0001
        /*0022*/ 	.short	0x0008
        /*0024*/ 	.byte	0x00, 0xf5, 0x21, 0x00


	//----- nvinfo : EIATTR_KPARAM_INFO
	.align		4
.L_61:
        /*0028*/ 	.byte	0x04, 0x17
        /*002a*/ 	.short	(.L_63 - .L_62)
.L_62:
        /*002c*/ 	.word	0x00000000
        /*0030*/ 	.short	0x0000
        /*0032*/ 	.short	0x0000
        /*0034*/ 	.byte	0x00, 0xf5, 0x21, 0x00


	//----- nvinfo : EIATTR_SPARSE_MMA_MASK
	.align		4
.L_63:
        /*0038*/ 	.byte	0x03, 0x50
        /*003a*/ 	.short	0x0000


	//----- nvinfo : EIATTR_MAXREG_COUNT
	.align		4
        /*003c*/ 	.byte	0x03, 0x1b
        /*003e*/ 	.short	0x00ff


	//----- nvinfo : EIATTR_NUM_BARRIERS
	.align		4
        /*0040*/ 	.byte	0x02, 0x4c
        /*0042*/ 	.byte	0x01
	.zero		1


	//----- nvinfo : EIATTR_MERCURY_ISA_VERSION
	.align		4
        /*0044*/ 	.byte	0x03, 0x5f
        /*0046*/ 	.short	0x0101


	//----- nvinfo : EIATTR_VRC_CTA_INIT_COUNT
	.align		4
        /*0048*/ 	.byte	0x02, 0x4a
	.zero		1
	.zero		1


	//----- nvinfo : EIATTR_EXIT_INSTR_OFFSETS
	.align		4
        /*004c*/ 	.byte	0x04, 0x1c
        /*004e*/ 	.short	(.L_65 - .L_64)


	//   ....[0]....
.L_64:
        /*0050*/ 	.word	0x00000210


	//   ....[1]....
        /*0054*/ 	.word	0x00000290


	//----- nvinfo : EIATTR_CBANK_PARAM_SIZE
	.align		4
.L_65:
        /*0058*/ 	.byte	0x03, 0x19
        /*005a*/ 	.short	0x0014


	//----- nvinfo : EIATTR_PARAM_CBANK
	.align		4
        /*005c*/ 	.byte	0x04, 0x0a
        /*005e*/ 	.short	(.L_67 - .L_66)
	.align		4
.L_66:
        /*0060*/ 	.word	index@(.nv.constant0._Z16block_max_kernelPKfPfi)
        /*0064*/ 	.short	0x0380
        /*0066*/ 	.short	0x0014


	//----- nvinfo : EIATTR_SW_WAR
	.align		4
.L_67:
        /*0068*/ 	.byte	0x04, 0x36
        /*006a*/ 	.short	(.L_69 - .L_68)
.L_68:
        /*006c*/ 	.word	0x00000008
.L_69:


//--------------------- .nv.callgraph             --------------------------
	.section	.nv.callgraph,"",@"SHT_CUDA_CALLGRAPH"
	.align	4
	.sectionentsize	8
	.align		4
        /*0000*/ 	.word	0x00000000
	.align		4
        /*0004*/ 	.word	0xffffffff
	.align		4
        /*0008*/ 	.word	0x00000000
	.align		4
        /*000c*/ 	.word	0xfffffffe
	.align		4
        /*0010*/ 	.word	0x00000000
	.align		4
        /*0014*/ 	.word	0xfffffffd
	.align		4
        /*0018*/ 	.word	0x00000000
	.align		4
        /*001c*/ 	.word	0xfffffffc


//--------------------- .text._Z14softmax_kernelPKfS0_S0_Pfi --------------------------
	.section	.text._Z14softmax_kernelPKfS0_S0_Pfi,"ax",@progbits
	.align	128
        .global         _Z14softmax_kernelPKfS0_S0_Pfi
        .type           _Z14softmax_kernelPKfS0_S0_Pfi,@function
        .size           _Z14softmax_kernelPKfS0_S0_Pfi,(.L_x_20 - _Z14softmax_kernelPKfS0_S0_Pfi)
        .other          _Z14softmax_kernelPKfS0_S0_Pfi,@"STO_CUDA_ENTRY STV_DEFAULT"
_Z14softmax_kernelPKfS0_S0_Pfi:
.text._Z14softmax_kernelPKfS0_S0_Pfi:
[----:B------:R-:W-:Y:S01]  /*0000*/  LDC R1, c[0x0][0x37c] ;  /* 0x0000df00ff017b82 */ /* 0x000fe20000000800 */
[----:B------:R-:W0:Y:S07]  /*0010*/  S2R R3, SR_TID.X ;  /* 0x0000000000037919 */ /* 0x000e2e0000002100 */
[----:B------:R-:W0:Y:S01]  /*0020*/  S2UR UR4, SR_CTAID.X ;  /* 0x00000000000479c3 */ /* 0x000e220000002500 */
[----:B------:R-:W1:Y:S07]  /*0030*/  LDCU UR5, c[0x0][0x3a0] ;  /* 0x00007400ff0577ac */ /* 0x000e6e0008000800 */
[----:B------:R-:W0:Y:S02]  /*0040*/  LDC R2, c[0x0][0x360] ;  /* 0x0000d800ff027b82 */ /* 0x000e240000000800 */
[----:B0-----:R-:W-:-:S05]  /*0050*/  IMAD R2, R2, UR4, R3 ;  /* 0x0000000402027c24 */ /* 0x001fca000f8e0203 */
[----:B-1----:R-:W-:-:S13]  /*0060*/  ISETP.GE.AND P0, PT, R2, UR5, PT ;  /* 0x0000000502007c0c */ /* 0x002fda000bf06270 */
[----:B------:R-:W-:Y:S05]  /*0070*/  @P0 EXIT ;  /* 0x000000000000094d */ /* 0x000fea0003800000 */
[----:B------:R-:W0:Y:S01]  /*0080*/  LDC.64 R4, c[0x0][0x380] ;  /* 0x0000e000ff047b82 */ /* 0x000e220000000a00 */
[----:B------:R-:W1:Y:S07]  /*0090*/  LDCU.64 UR4, c[0x0][0x358] ;  /* 0x00006b00ff0477ac */ /* 0x000e6e0008000a00 */
[----:B------:R-:W2:Y:S08]  /*00a0*/  LDC.64 R6, c[0x0][0x388] ;  /* 0x0000e200ff067b82 */ /* 0x000eb00000000a00 */
[----:B------:R-:W3:Y:S01]  /*00b0*/  LDC.64 R8, c[0x0][0x390] ;  /* 0x0000e400ff087b82 */ /* 0x000ee20000000a00 */
[----:B0-----:R-:W-:-:S06]  /*00c0*/  IMAD.WIDE R4, R2, 0x4, R4 ;  /* 0x0000000402047825 */ /* 0x001fcc00078e0204 */
[----:B-1----:R-:W4:Y:S04]  /*00d0*/  LDG.E R4, desc[UR4][R4.64] ;  /* 0x0000000404047981 */ /* 0x002f28000c1e1900 */
[----:B--2---:R-:W4:Y:S04]  /*00e0*/  LDG.E R7, desc[UR4][R6.64] ;  /* 0x0000000406077981 */ /* 0x004f28000c1e1900 */
[----:B---3--:R-:W2:Y:S01]  /*00f0*/  LDG.E R9, desc[UR4][R8.64] ;  /* 0x0000000408097981 */ /* 0x008ea2000c1e1900 */
[----:B------:R-:W-:Y:S01]  /*0100*/  BSSY.RECONVERGENT B0, `(.L_x_0) ;  /* 0x0000012000007945 */ /* 0x000fe20003800200 */
[----:B----4-:R-:W-:-:S04]  /*0110*/  FADD R0, R4, -R7 ;  /* 0x8000000704007221 */ /* 0x010fc80000000000 */
[----:B------:R-:W-:-:S05]  /*0120*/  FMUL R3, R0, 1.4426950216293334961 ;  /* 0x3fb8aa3b00037820 */ /* 0x000fca0000400000 */
[----:B------:R-:W-:Y:S01]  /*0130*/  FSETP.GEU.AND P0, PT, R3, -126, PT ;  /* 0xc2fc00000300780b */ /* 0x000fe20003f0e000 */
[----:B--2---:R-:W0:-:S12]  /*0140*/  MUFU.RCP R10, R9 ;  /* 0x00000009000a7308 */ /* 0x004e180000001000 */
[----:B------:R-:W-:-:S04]  /*0150*/  @!P0 FMUL R3, R3, 0.5 ;  /* 0x3f00000003038820 */ /* 0x000fc80000400000 */
[----:B------:R-:W1:Y:S01]  /*0160*/  MUFU.EX2 R0, R3 ;  /* 0x0000000300007308 */ /* 0x000e620000000800 */
[----:B0-----:R-:W-:-:S04]  /*0170*/  FFMA R11, -R9, R10, 1 ;  /* 0x3f800000090b7423 */ /* 0x001fc8000000010a */
[----:B------:R-:W-:Y:S01]  /*0180*/  FFMA R11, R10, R11, R10 ;  /* 0x0000000b0a0b7223 */ /* 0x000fe2000000000a */
[----:B-1----:R-:W-:-:S04]  /*0190*/  @!P0 FMUL R0, R0, R0 ;  /* 0x0000000000008220 */ /* 0x002fc80000400000 */
[----:B------:R-:W0:Y:S01]  /*01a0*/  FCHK P0, R0, R9 ;  /* 0x0000000900007302 */ /* 0x000e220000000000 */
[----:B------:R-:W-:-:S04]  /*01b0*/  FFMA R4, R0, R11, RZ ;  /* 0x0000000b00047223 */ /* 0x000fc800000000ff */
[----:B------:R-:W-:-:S04]  /*01c0*/  FFMA R5, -R9, R4, R0 ;  /* 0x0000000409057223 */ /* 0x000fc80000000100 */
[----:B------:R-:W-:Y:S01]  /*01d0*/  FFMA R11, R11, R5, R4 ;  /* 0x000000050b0b7223 */ /* 0x000fe20000000004 */
[----:B0-----:R-:W-:Y:S06]  /*01e0*/  @!P0 BRA `(.L_x_1) ;  /* 0x00000000000c8947 */ /* 0x001fec0003800000 */
[----:B------:R-:W-:-:S07]  /*01f0*/  MOV R4, 0x210 ;  /* 0x0000021000047802 */ /* 0x000fce0000000f00 */
[----:B------:R-:W-:Y:S05]  /*0200*/  CALL.REL.NOINC `($__internal_0_$__cuda_sm3x_div_rn_noftz_f32_slowpath) ;  /* 0x0000000000187944 */ /* 0x000fea0003c00000 */
[----:B------:R-:W-:-:S07]  /*0210*/  IMAD.MOV.U32 R11, RZ, RZ, R0 ;  /* 0x000000ffff0b7224 */ /* 0x000fce00078e0000 */
.L_x_1:
[----:B------:R-:W-:Y:S05]  /*0220*/  BSYNC.RECONVERGENT B0 ;  /* 0x0000000000007941 */ /* 0x000fea0003800200 */
.L_x_0:
[----:B------:R-:W0:Y:S02]  /*0230*/  LDC.64 R4, c[0x0][0x398] ;  /* 0x0000e600ff047b82 */ /* 0x000e240000000a00 */
[----:B0-----:R-:W-:-:S05]  /*0240*/  IMAD.WIDE R2, R2, 0x4, R4 ;  /* 0x0000000402027825 */ /* 0x001fca00078e0204 */
[----:B------:R-:W-:Y:S01]  /*0250*/  STG.E desc[UR4][R2.64], R11 ;  /* 0x0000000b02007986 */ /* 0x000fe2000c101904 */
[----:B------:R-:W-:Y:S05]  /*0260*/  EXIT ;  /* 0x000000000000794d */ /* 0x000fea0003800000 */
        .weak           $__internal_0_$__cuda_sm3x_div_rn_noftz_f32_slowpath
        .type           $__internal_0_$__cuda_sm3x_div_rn_noftz_f32_slowpath,@function
        .size           $__internal_0_$__cuda_sm3x_div_rn_noftz_f32_slowpath,(.L_x_20 - $__internal_0_$__cuda_sm3x_div_rn_noftz_f32_slowpath)
$__internal_0_$__cuda_sm3x_div_rn_noftz_f32_slowpath:
[----:B------:R-:W-:Y:S01]  /*0270*/  SHF.R.U32.HI R5, RZ, 0x17, R9 ;  /* 0x00000017ff057819 */ /* 0x000fe20000011609 */
[----:B------:R-:W-:Y:S01]  /*0280*/  BSSY.RECONVERGENT B1, `(.L_x_2) ;  /* 0x0000064000017945 */ /* 0x000fe20003800200 */
[--C-:B------:R-:W-:Y:S01]  /*0290*/  SHF.R.U32.HI R3, RZ, 0x17, R0.reuse ;  /* 0x00000017ff037819 */ /* 0x100fe20000011600 */
[----:B------:R-:W-:Y:S01]  /*02a0*/  IMAD.MOV.U32 R7, RZ, RZ, R0 ;  /* 0x000000ffff077224 */ /* 0x000fe200078e0000 */
[----:B------:R-:W-:Y:S02]  /*02b0*/  LOP3.LUT R6, R5, 0xff, RZ, 0xc0, !PT ;  /* 0x000000ff05067812 */ /* 0x000fe400078ec0ff */
[----:B------:R-:W-:-:S03]  /*02c0*/  LOP3.LUT R5, R3, 0xff, RZ, 0xc0, !PT ;  /* 0x000000ff03057812 */ /* 0x000fc600078ec0ff */
[----:B------:R-:W-:Y:S02]  /*02d0*/  VIADD R11, R6, 0xffffffff ;  /* 0xffffffff060b7836 */ /* 0x000fe40000000000 */
[----:B------:R-:W-:-:S03]  /*02e0*/  VIADD R10, R5, 0xffffffff ;  /* 0xffffffff050a7836 */ /* 0x000fc60000000000 */
[----:B------:R-:W-:-:S04]  /*02f0*/  ISETP.GT.U32.AND P0, PT, R11, 0xfd, PT ;  /* 0x000000fd0b00780c */ /* 0x000fc80003f04070 */
[----:B------:R-:W-:-:S13]  /*0300*/  ISETP.GT.U32.OR P0, PT, R10, 0xfd, P0 ;  /* 0x000000fd0a00780c */ /* 0x000fda0000704470 */
[----:B------:R-:W-:Y:S01]  /*0310*/  @!P0 IMAD.MOV.U32 R8, RZ, RZ, RZ ;  /* 0x000000ffff088224 */ /* 0x000fe200078e00ff */
[----:B------:R-:W-:Y:S06]  /*0320*/  @!P0 BRA `(.L_x_3) ;  /* 0x0000000000608947 */ /* 0x000fec0003800000 */
[----:B------:R-:W-:Y:S01]  /*0330*/  FSETP.GTU.FTZ.AND P0, PT, |R0|, +INF , PT ;  /* 0x7f8000000000780b */ /* 0x000fe20003f1c200 */
[----:B------:R-:W-:Y:S01]  /*0340*/  IMAD.MOV.U32 R3, RZ, RZ, R9 ;  /* 0x000000ffff037224 */ /* 0x000fe200078e0009 */
[----:B------:R-:W-:-:S04]  /*0350*/  FSETP.GTU.FTZ.AND P1, PT, |R9|, +INF , PT ;  /* 0x7f8000000900780b */ /* 0x000fc80003f3c200 */
[----:B------:R-:W-:-:S13]  /*0360*/  PLOP3.LUT P0, PT, P0, P1, PT, 0xf8, 0x8f ;  /* 0x00000000008f781c */ /* 0x000fda0000703f70 */
[----:B------:R-:W-:Y:S05]  /*0370*/  @P0 BRA `(.L_x_4) ;  /* 0x00000004004c0947 */ /* 0x000fea0003800000 */
[----:B------:R-:W-:-:S13]  /*0380*/  LOP3.LUT P0, RZ, R9, 0x7fffffff, R7, 0xc8, !PT ;  /* 0x7fffffff09ff7812 */ /* 0x000fda000780c807 */
[----:B------:R-:W-:Y:S05]  /*0390*/  @!P0 BRA `(.L_x_5) ;  /* 0x00000004003c8947 */ /* 0x000fea0003800000 */
[C---:B------:R-:W-:Y:S02]  /*03a0*/  FSETP.NEU.FTZ.AND P2, PT, |R0|.reuse, +INF , PT ;  /* 0x7f8000000000780b */ /* 0x040fe40003f5d200 */
[----:B------:R-:W-:Y:S02]  /*03b0*/  FSETP.NEU.FTZ.AND P1, PT, |R3|, +INF , PT ;  /* 0x7f8000000300780b */ /* 0x000fe40003f3d200 */
[----:B------:R-:W-:-:S11]  /*03c0*/  FSETP.NEU.FTZ.AND P0, PT, |R0|, +INF , PT ;  /* 0x7f8000000000780b */ /* 0x000fd60003f1d200 */
[----:B------:R-:W-:Y:S05]  /*03d0*/  @!P1 BRA !P2, `(.L_x_5) ;  /* 0x00000004002c9947 */ /* 0x000fea0005000000 */
[----:B------:R-:W-:-:S04]  /*03e0*/  LOP3.LUT P2, RZ, R7, 0x7fffffff, RZ, 0xc0, !PT ;  /* 0x7fffffff07ff7812 */ /* 0x000fc8000784c0ff */
[----:B------:R-:W-:-:S13]  /*03f0*/  PLOP3.LUT P1, PT, P1, P2, PT, 0x2f, 0xf2 ;  /* 0x0000000000f2781c */ /* 0x000fda0000f24577 */
[----:B------:R-:W-:Y:S05]  /*0400*/  @P1 BRA `(.L_x_6) ;  /* 0x0000000400181947 */ /* 0x000fea0003800000 */
[----:B------:R-:W-:-:S04]  /*0410*/  LOP3.LUT P1, RZ, R9, 0x7fffffff, RZ, 0xc0, !PT ;  /* 0x7fffffff09ff7812 */ /* 0x000fc8000782c0ff */
[----:B------:R-:W-:-:S13]  /*0420*/  PLOP3.LUT P0, PT, P0, P1, PT, 0x2f, 0xf2 ;  /* 0x0000000000f2781c */ /* 0x000fda0000702577 */
[----:B------:R-:W-:Y:S05]  /*0430*/  @P0 BRA `(.L_x_7) ;  /* 0x0000000400000947 */ /* 0x000fea0003800000 */
[----:B------:R-:W-:Y:S02]  /*0440*/  ISETP.GE.AND P0, PT, R10, RZ, PT ;  /* 0x000000ff0a00720c */ /* 0x000fe40003f06270 */
[----:B------:R-:W-:-:S11]  /*0450*/  ISETP.GE.AND P1, PT, R11, RZ, PT ;  /* 0x000000ff0b00720c */ /* 0x000fd60003f26270 */
[----:B------:R-:W-:Y:S02]  /*0460*/  @P0 IMAD.MOV.U32 R8, RZ, RZ, RZ ;  /* 0x000000ffff080224 */ /* 0x000fe400078e00ff */
[----:B------:R-:W-:Y:S01]  /*0470*/  @!P0 FFMA R7, R0, 1.84467440737095516160e+19, RZ ;  /* 0x5f80000000078823 */ /* 0x000fe200000000ff */
[----:B------:R-:W-:Y:S02]  /*0480*/  @!P0 IMAD.MOV.U32 R8, RZ, RZ, -0x40 ;  /* 0xffffffc0ff088424 */ /* 0x000fe400078e00ff */
[----:B------:R-:W-:Y:S02]  /*0490*/  @!P1 FFMA R9, R3, 1.84467440737095516160e+19, RZ ;  /* 0x5f80000003099823 */ /* 0x000fe400000000ff */
[----:B------:R-:W-:-:S07]  /*04a0*/  @!P1 VIADD R8, R8, 0x40 ;  /* 0x0000004008089836 */ /* 0x000fce0000000000 */
.L_x_3:
[----:B------:R-:W-:Y:S01]  /*04b0*/  LEA R0, R6, 0xc0800000, 0x17 ;  /* 0xc080000006007811 */ /* 0x000fe200078eb8ff */
[----:B------:R-:W-:Y:S01]  /*04c0*/  VIADD R5, R5, 0xffffff81 ;  /* 0xffffff8105057836 */ /* 0x000fe20000000000 */
[----:B------:R-:W-:Y:S03]  /*04d0*/  BSSY.RECONVERGENT B2, `(.L_x_8) ;  /* 0x0000035000027945 */ /* 0x000fe60003800200 */
[----:B------:R-:W-:Y:S02]  /*04e0*/  IMAD.IADD R9, R9, 0x1, -R0 ;  /* 0x0000000109097824 */ /* 0x000fe400078e0a00 */
[C---:B------:R-:W-:Y:S01]  /*04f0*/  IMAD R0, R5.reuse, -0x800000, R7 ;  /* 0xff80000005007824 */ /* 0x040fe200078e0207 */
[----:B------:R-:W-:Y:S01]  /*0500*/  IADD3 R5, PT, PT, R5, 0x7f, -R6 ;  /* 0x0000007f05057810 */ /* 0x000fe20007ffe806 */
[----:B------:R-:W0:Y:S01]  /*0510*/  MUFU.RCP R3, R9 ;  /* 0x0000000900037308 */ /* 0x000e220000001000 */
[----:B------:R-:W-:-:S03]  /*0520*/  FADD.FTZ R11, -R9, -RZ ;  /* 0x800000ff090b7221 */ /* 0x000fc60000010100 */
[----:B------:R-:W-:Y:S02]  /*0530*/  IMAD.IADD R5, R5, 0x1, R8 ;  /* 0x0000000105057824 */ /* 0x000fe400078e0208 */
[----:B0-----:R-:W-:-:S04]  /*0540*/  FFMA R10, R3, R11, 1 ;  /* 0x3f800000030a7423 */ /* 0x001fc8000000000b */
[----:B------:R-:W-:-:S04]  /*0550*/  FFMA R12, R3, R10, R3 ;  /* 0x0000000a030c7223 */ /* 0x000fc80000000003 */
[----:B------:R-:W-:-:S04]  /*0560*/  FFMA R3, R0, R12, RZ ;  /* 0x0000000c00037223 */ /* 0x000fc800000000ff */
[----:B------:R-:W-:-:S04]  /*0570*/  FFMA R10, R11, R3, R0 ;  /* 0x000000030b0a7223 */ /* 0x000fc80000000000 */
[----:B------:R-:W-:-:S04]  /*0580*/  FFMA R7, R12, R10, R3 ;  /* 0x0000000a0c077223 */ /* 0x000fc80000000003 */
[----:B------:R-:W-:-:S04]  /*0590*/  FFMA R10, R11, R7, R0 ;  /* 0x000000070b0a7223 */ /* 0x000fc80000000000 */
[----:B------:R-:W-:-:S05]  /*05a0*/  FFMA R0, R12, R10, R7 ;  /* 0x0000000a0c007223 */ /* 0x000fca0000000007 */
[----:B------:R-:W-:-:S04]  /*05b0*/  SHF.R.U32.HI R3, RZ, 0x17, R0 ;  /* 0x00000017ff037819 */ /* 0x000fc80000011600 */
[----:B------:R-:W-:-:S05]  /*05c0*/  LOP3.LUT R3, R3, 0xff, RZ, 0xc0, !PT ;  /* 0x000000ff03037812 */ /* 0x000fca00078ec0ff */
[----:B------:R-:W-:-:S04]  /*05d0*/  IMAD.IADD R9, R3, 0x1, R5 ;  /* 0x0000000103097824 */ /* 0x000fc800078e0205 */
[----:B------:R-:W-:-:S05]  /*05e0*/  VIADD R3, R9, 0xffffffff ;  /* 0xffffffff09037836 */ /* 0x000fca0000000000 */
[----:B------:R-:W-:-:S13]  /*05f0*/  ISETP.GE.U32.AND P0, PT, R3, 0xfe, PT ;  /* 0x000000fe0300780c */ /* 0x000fda0003f06070 */
[----:B------:R-:W-:Y:S05]  /*0600*/  @!P0 BRA `(.L_x_9) ;  /* 0x0000000000808947 */ /* 0x000fea0003800000 */
[----:B------:R-:W-:-:S13]  /*0610*/  ISETP.GT.AND P0, PT, R9, 0xfe, PT ;  /* 0x000000fe0900780c */ /* 0x000fda0003f04270 */
[----:B------:R-:W-:Y:S05]  /*0620*/  @P0 BRA `(.L_x_10) ;  /* 0x00000000006c0947 */ /* 0x000fea0003800000 */
[----:B------:R-:W-:-:S13]  /*0630*/  ISETP.GE.AND P0, PT, R9, 0x1, PT ;  /* 0x000000010900780c */ /* 0x000fda0003f06270 */
[----:B------:R-:W-:Y:S05]  /*0640*/  @P0 BRA `(.L_x_11) ;  /* 0x0000000000740947 */ /* 0x000fea0003800000 */
[----:B------:R-:W-:Y:S02]  /*0650*/  ISETP.GE.AND P0, PT, R9, -0x18, PT ;  /* 0xffffffe80900780c */ /* 0x000fe40003f06270 */
[----:B------:R-:W-:-:S11]  /*0660*/  LOP3.LUT R0, R0, 0x80000000, RZ, 0xc0, !PT ;  /* 0x8000000000007812 */ /* 0x000fd600078ec0ff */
[----:B------:R-:W-:Y:S05]  /*0670*/  @!P0 BRA `(.L_x_11) ;  /* 0x0000000000688947 */ /* 0x000fea0003800000 */
[CCC-:B------:R-:W-:Y:S01]  /*0680*/  FFMA.RZ R3, R12.reuse, R10.reuse, R7.reuse ;  /* 0x0000000a0c037223 */ /* 0x1c0fe2000000c007 */
[C---:B------:R-:W-:Y:S02]  /*0690*/  VIADD R8, R9.reuse, 0x20 ;  /* 0x0000002009087836 */ /* 0x040fe40000000000 */
[CCC-:B------:R-:W-:Y:S01]  /*06a0*/  FFMA.RM R6, R12.reuse, R10.reuse, R7.reuse ;  /* 0x0000000a0c067223 */ /* 0x1c0fe20000004007 */
[----:B------:R-:W-:Y:S02]  /*06b0*/  ISETP.NE.AND P2, PT, R9, RZ, PT ;  /* 0x000000ff0900720c */ /* 0x000fe40003f45270 */
[----:B------:R-:W-:Y:S01]  /*06c0*/  LOP3.LUT R5, R3, 0x7fffff, RZ, 0xc0, !PT ;  /* 0x007fffff03057812 */ /* 0x000fe200078ec0ff */
[----:B------:R-:W-:Y:S01]  /*06d0*/  FFMA.RP R3, R12, R10, R7 ;  /* 0x0000000a0c037223 */ /* 0x000fe20000008007 */
[----:B------:R-:W-:Y:S01]  /*06e0*/  IMAD.MOV R7, RZ, RZ, -R9 ;  /* 0x000000ffff077224 */ /* 0x000fe200078e0a09 */
[----:B------:R-:W-:Y:S02]  /*06f0*/  ISETP.NE.AND P1, PT, R9, RZ, PT ;  /* 0x000000ff0900720c */ /* 0x000fe40003f25270 */
[----:B------:R-:W-:-:S02]  /*0700*/  LOP3.LUT R5, R5, 0x800000, RZ, 0xfc, !PT ;  /* 0x0080000005057812 */ /* 0x000fc400078efcff */
[----:B------:R-:W-:Y:S02]  /*0710*/  FSETP.NEU.FTZ.AND P0, PT, R3, R6, PT ;  /* 0x000000060300720b */ /* 0x000fe40003f1d000 */
[----:B------:R-:W-:Y:S02]  /*0720*/  SHF.L.U32 R8, R5, R8, RZ ;  /* 0x0000000805087219 */ /* 0x000fe400000006ff */
[----:B------:R-:W-:Y:S02]  /*0730*/  SEL R6, R7, RZ, P2 ;  /* 0x000000ff07067207 */ /* 0x000fe40001000000 */
[----:B------:R-:W-:Y:S02]  /*0740*/  ISETP.NE.AND P1, PT, R8, RZ, P1 ;  /* 0x000000ff0800720c */ /* 0x000fe40000f25270 */
[----:B------:R-:W-:Y:S02]  /*0750*/  SHF.R.U32.HI R6, RZ, R6, R5 ;  /* 0x00000006ff067219 */ /* 0x000fe40000011605 */
[----:B------:R-:W-:-:S02]  /*0760*/  PLOP3.LUT P0, PT, P0, P1, PT, 0xf8, 0x8f ;  /* 0x00000000008f781c */ /* 0x000fc40000703f70 */
[----:B------:R-:W-:Y:S02]  /*0770*/  SHF.R.U32.HI R8, RZ, 0x1, R6 ;  /* 0x00000001ff087819 */ /* 0x000fe40000011606 */
[----:B------:R-:W-:-:S04]  /*0780*/  SEL R3, RZ, 0x1, !P0 ;  /* 0x00000001ff037807 */ /* 0x000fc80004000000 */
[----:B------:R-:W-:-:S04]  /*0790*/  LOP3.LUT R3, R3, 0x1, R8, 0xf8, !PT ;  /* 0x0000000103037812 */ /* 0x000fc800078ef808 */
[----:B------:R-:W-:-:S05]  /*07a0*/  LOP3.LUT R3, R3, R6, RZ, 0xc0, !PT ;  /* 0x0000000603037212 */ /* 0x000fca00078ec0ff */
[----:B------:R-:W-:-:S05]  /*07b0*/  IMAD.IADD R3, R8, 0x1, R3 ;  /* 0x0000000108037824 */ /* 0x000fca00078e0203 */
[----:B------:R-:W-:Y:S01]  /*07c0*/  LOP3.LUT R0, R3, R0, RZ, 0xfc, !PT ;  /* 0x0000000003007212 */ /* 0x000fe200078efcff */
[----:B------:R-:W-:Y:S06]  /*07d0*/  BRA `(.L_x_11) ;  /* 0x0000000000107947 */ /* 0x000fec0003800000 */
.L_x_10:
[----:B------:R-:W-:-:S04]  /*07e0*/  LOP3.LUT R0, R0, 0x80000000, RZ, 0xc0, !PT ;  /* 0x8000000000007812 */ /* 0x000fc800078ec0ff */
[----:B------:R-:W-:Y:S01]  /*07f0*/  LOP3.LUT R0, R0, 0x7f800000, RZ, 0xfc, !PT ;  /* 0x7f80000000007812 */ /* 0x000fe200078efcff */
[----:B------:R-:W-:Y:S06]  /*0800*/  BRA `(.L_x_11) ;  /* 0x0000000000047947 */ /* 0x000fec0003800000 */
.L_x_9:
[----:B------:R-:W-:-:S07]  /*0810*/  IMAD R0, R5, 0x800000, R0 ;  /* 0x0080000005007824 */ /* 0x000fce00078e0200 */
.L_x_11:
[----:B------:R-:W-:Y:S05]  /*0820*/  BSYNC.RECONVERGENT B2 ;  /* 0x0000000000027941 */ /* 0x000fea0003800200 */
.L_x_8:
[----:B------:R-:W-:Y:S05]  /*0830*/  BRA `(.L_x_12) ;  /* 0x0000000000207947 */ /* 0x000fea0003800000 */
.L_x_7:
[----:B------:R-:W-:-:S04]  /*0840*/  LOP3.LUT R0, R9, 0x80000000, R7, 0x48, !PT ;  /* 0x8000000009007812 */ /* 0x000fc800078e4807 */
[----:B------:R-:W-:Y:S01]  /*0850*/  LOP3.LUT R0, R0, 0x7f800000, RZ, 0xfc, !PT ;  /* 0x7f80000000007812 */ /* 0x000fe200078efcff */
[----:B------:R-:W-:Y:S06]  /*0860*/  BRA `(.L_x_12) ;  /* 0x0000000000147947 */ /* 0x000fec0003800000 */
.L_x_6:
[----:B------:R-:W-:Y:S01]  /*0870*/  LOP3.LUT R0, R9, 0x80000000, R7, 0x48, !PT ;  /* 0x8000000009007812 */ /* 0x000fe200078e4807 */
[----:B------:R-:W-:Y:S06]  /*0880*/  BRA `(.L_x_12) ;  /* 0x00000000000c7947 */ /* 0x000fec0003800000 */
.L_x_5:
[----:B------:R-:W0:Y:S01]  /*0890*/  MUFU.RSQ R0, -QNAN ;  /* 0xffc0000000007908 */ /* 0x000e220000001400 */
[----:B------:R-:W-:Y:S05]  /*08a0*/  BRA `(.L_x_12) ;  /* 0x0000000000047947 */ /* 0x000fea0003800000 */
.L_x_4:
[----:B------:R-:W-:-:S07]  /*08b0*/  FADD.FTZ R0, R0, R3 ;  /* 0x0000000300007221 */ /* 0x000fce0000010000 */
.L_x_12:
[----:B------:R-:W-:Y:S05]  /*08c0*/  BSYNC.RECONVERGENT B1 ;  /* 0x0000000000017941 */ /* 0x000fea0003800200 */
.L_x_2:
[----:B------:R-:W-:-:S04]  /*08d0*/  IMAD.MOV.U32 R5, RZ, RZ, 0x0 ;  /* 0x00000000ff057424 */ /* 0x000fc800078e00ff */
[----:B0-----:R-:W-:Y:S05]  /*08e0*/  RET.REL.NODEC R4 `(_Z14softmax_kernelPKfS0_S0_Pfi) ;  /* 0xfffffff404c47950 */ /* 0x001fea0003c3ffff */
.L_x_13:
[----:B------:R-:W-:-:S00]  /*08f0*/  BRA `(.L_x_13) ;  /* 0xfffffffc00fc7947 */ /* 0x000fc0000383ffff */
[----:B------:R-:W-:-:S00]  /*0900*/  NOP ;  /* 0x0000000000007918 */ /* 0x000fc00000000000 */
[----:B------:R-:W-:-:S00]  /*0910*/  NOP ;  /* 0x0000000000007918 */ /* 0x000fc00000000000 */
[----:B------:R-:W-:-:S00]  /*0920*/  NOP ;  /* 0x0000000000007918 */ /* 0x000fc00000000000 */
[----:B------:R-:W-:-:S00]  /*0930*/  NOP ;  /* 0x0000000000007918 */ /* 0x000fc00000000000 */
[----:B------:R-:W-:-:S00]  /*0940*/  NOP ;  /* 0x0000000000007918 */ /* 0x000fc00000000000 */
[----:B------:R-:W-:-:S00]  /*0950*/  NOP ;  /* 0x0000000000007918 */ /* 0x000fc00000000000 */
[----:B------:R-:W-:-:S00]  /*0960*/  NOP ;  /* 0x0000000000007918 */ /* 0x000fc00000000000 */
[----:B------:R-:W-:-:S00]  /*0970*/  NOP ;  /* 0x0000000000007918 */ /* 0x000fc00000000000 */
.L_x_20:


//--------------------- .text._Z16block_sum_kernelPKfS0_Pfi --------------------------
	.section	.text._Z16block_sum_kernelPKfS0_Pfi,"ax",@progbits
	.align	128
        .global         _Z16block_sum_kernelPKfS0_Pfi
        .type           _Z16block_sum_kernelPKfS0_Pfi,@function
        .size           _Z16block_sum_kernelPKfS0_Pfi,(.L_x_22 - _Z16block_sum_kernelPKfS0_Pfi)
        .other          _Z16block_sum_kernelPKfS0_Pfi,@"STO_CUDA_ENTRY STV_DEFAULT"
_Z16block_sum_kernelPKfS0_Pfi:
.text._Z16block_sum_kernelPKfS0_Pfi:
[----:B------:R-:W-:Y:S01]  /*0000*/  LDC R1, c[0x0][0x37c] ;  /* 0x0000df00ff017b82 */ /* 0x000fe20000000800 */
[----:B------:R-:W0:Y:S01]  /*0010*/  S2R R8, SR_TID.X ;  /* 0x0000000000087919 */ /* 0x000e220000002100 */
[----:B------:R-:W0:Y:S01]  /*0020*/  LDCU UR8, c[0x0][0x360] ;  /* 0x00006c00ff0877ac */ /* 0x000e220008000800 */
[----:B------:R-:W0:Y:S01]  /*0030*/  S2R R9, SR_CTAID.X ;  /* 0x0000000000097919 */ /* 0x000e220000002500 */
[----:B------:R-:W1:Y:S01]  /*0040*/  LDCU UR4, c[0x0][0x398] ;  /* 0x00007300ff0477ac */ /* 0x000e620008000800 */
[----:B------:R-:W2:Y:S01]  /*0050*/  LDCU.64 UR6, c[0x0][0x358] ;  /* 0x00006b00ff0677ac */ /* 0x000ea20008000a00 */
[----:B0-----:R-:W-:-:S05]  /*0060*/  IMAD R7, R9, UR8, R8 ;  /* 0x0000000809077c24 */ /* 0x001fca000f8e0208 */
[----:B-1----:R-:W-:-:S13]  /*0070*/  ISETP.GE.AND P1, PT, R7, UR4, PT ;  /* 0x0000000407007c0c */ /* 0x002fda000bf26270 */
[----:B------:R-:W0:Y:S08]  /*0080*/  @!P1 LDC.64 R2, c[0x0][0x380] ;  /* 0x0000e000ff029b82 */ /* 0x000e300000000a00 */
[----:B------:R-:W1:Y:S01]  /*0090*/  @!P1 LDC.64 R4, c[0x0][0x388] ;  /* 0x0000e200ff049b82 */ /* 0x000e620000000a00 */
[----:B0-----:R-:W-:-:S06]  /*00a0*/  @!P1 IMAD.WIDE R2, R7, 0x4, R2 ;  /* 0x0000000407029825 */ /* 0x001fcc00078e0202 */
[----:B--2---:R-:W2:Y:S04]  /*00b0*/  @!P1 LDG.E R2, desc[UR6][R2.64] ;  /* 0x0000000602029981 */ /* 0x004ea8000c1e1900 */
[----:B-1----:R0:W2:Y:S01]  /*00c0*/  @!P1 LDG.E R5, desc[UR6][R4.64] ;  /* 0x0000000604059981 */ /* 0x0020a2000c1e1900 */
[----:B------:R-:W-:Y:S01]  /*00d0*/  PLOP3.LUT P0, PT, PT, PT, PT, 0x80, 0x8 ;  /* 0x000000000008781c */ /* 0x000fe20003f0f070 */
[----:B------:R-:W1:Y:S01]  /*00e0*/  S2UR UR5, SR_CgaCtaId ;  /* 0x00000000000579c3 */ /* 0x000e620000008800 */
[----:B------:R-:W-:Y:S01]  /*00f0*/  UMOV UR4, 0x400 ;  /* 0x0000040000047882 */ /* 0x000fe20000000000 */
[----:B0-----:R-:W-:Y:S01]  /*0100*/  IMAD.MOV.U32 R4, RZ, RZ, RZ ;  /* 0x000000ffff047224 */ /* 0x001fe200078e00ff */
[----:B-1----:R-:W-:-:S06]  /*0110*/  ULEA UR4, UR5, UR4, 0x18 ;  /* 0x0000000405047291 */ /* 0x002fcc000f8ec0ff */
[----:B------:R-:W-:Y:S01]  /*0120*/  LEA R3, R8, UR4, 0x2 ;  /* 0x0000000408037c11 */ /* 0x000fe2000f8e10ff */
[----:B--2---:R-:W-:-:S04]  /*0130*/  @!P1 FADD R0, R2, -R5 ;  /* 0x8000000502009221 */ /* 0x004fc80000000000 */
[----:B------:R-:W-:-:S05]  /*0140*/  @!P1 FMUL R6, R0, 1.4426950216293334961 ;  /* 0x3fb8aa3b00069820 */ /* 0x000fca0000400000 */
[----:B------:R-:W-:-:S04]  /*0150*/  @!P1 FSETP.GEU.AND P2, PT, R6, -126, PT ;  /* 0xc2fc00000600980b */ /* 0x000fc80003f4e000 */
[----:B------:R-:W-:-:S13]  /*0160*/  @!P1 PLOP3.LUT P0, PT, P2, PT, PT, 0x80, 0x8 ;  /* 0x000000000008981c */ /* 0x000fda000170f070 */
[----:B------:R-:W-:-:S04]  /*0170*/  @!P0 FMUL R6, R6, 0.5 ;  /* 0x3f00000006068820 */ /* 0x000fc80000400000 */
[----:B------:R-:W0:Y:S01]  /*0180*/  @!P1 MUFU.EX2 R7, R6 ;  /* 0x0000000600079308 */ /* 0x000e220000000800 */
[----:B------:R-:W-:-:S04]  /*0190*/  MOV R0, UR8 ;  /* 0x0000000800007c02 */ /* 0x000fc80008000f00 */
[----:B------:R-:W-:Y:S01]  /*01a0*/  ISETP.GE.U32.AND P2, PT, R0, 0x2, PT ;  /* 0x000000020000780c */ /* 0x000fe20003f46070 */
[----:B0-----:R-:W-:-:S04]  /*01b0*/  @!P0 FMUL R7, R7, R7 ;  /* 0x0000000707078220 */ /* 0x001fc80000400000 */
[----:B------:R-:W-:Y:S01]  /*01c0*/  @!P1 IMAD.MOV.U32 R4, RZ, RZ, R7 ;  /* 0x000000ffff049224 */ /* 0x000fe200078e0007 */
[----:B------:R-:W-:-:S04]  /*01d0*/  ISETP.NE.AND P0, PT, R8, RZ, PT ;  /* 0x000000ff0800720c */ /* 0x000fc80003f05270 */
[----:B------:R0:W-:Y:S01]  /*01e0*/  STS [R3], R4 ;  /* 0x0000000403007388 */ /* 0x0001e20000000800 */
[----:B------:R-:W-:Y:S06]  /*01f0*/  BAR.SYNC.DEFER_BLOCKING 0x0 ;  /* 0x0000000000007b1d */ /* 0x000fec0000010000 */
[----:B------:R-:W-:Y:S05]  /*0200*/  @!P2 BRA `(.L_x_14) ;  /* 0x00000000002ca947 */ /* 0x000fea0003800000 */
.L_x_15:
[----:B------:R-:W-:-:S04]  /*0210*/  SHF.R.U32.HI R6, RZ, 0x1, R0 ;  /* 0x00000001ff067819 */ /* 0x000fc80000011600 */
[----:B------:R-:W-:-:S13]  /*0220*/  ISETP.GE.U32.AND P1, PT, R8, R6, PT ;  /* 0x000000060800720c */ /* 0x000fda0003f26070 */
[----:B------:R-:W-:Y:S01]  /*0230*/  @!P1 LEA R2, R6, R3, 0x2 ;  /* 0x0000000306029211 */ /* 0x000fe200078e10ff */
[----:B------:R-:W-:Y:S05]  /*0240*/  @!P1 LDS R5, [R3] ;  /* 0x0000000003059984 */ /* 0x000fea0000000800 */
[----:B------:R-:W0:Y:S02]  /*0250*/  @!P1 LDS R2, [R2] ;  /* 0x0000000002029984 */ /* 0x000e240000000800 */
[----:B0-----:R-:W-:-:S05]  /*0260*/  @!P1 FADD R4, R2, R5 ;  /* 0x0000000502049221 */ /* 0x001fca0000000000 */
[----:B------:R1:W-:Y:S01]  /*0270*/  @!P1 STS [R3], R4 ;  /* 0x0000000403009388 */ /* 0x0003e20000000800 */
[----:B------:R-:W-:Y:S01]  /*0280*/  BAR.SYNC.DEFER_BLOCKING 0x0 ;  /* 0x0000000000007b1d */ /* 0x000fe20000010000 */
[----:B------:R-:W-:Y:S01]  /*0290*/  ISETP.GT.U32.AND P1, PT, R0, 0x3, PT ;  /* 0x000000030000780c */ /* 0x000fe20003f24070 */
[----:B------:R-:W-:-:S12]  /*02a0*/  IMAD.MOV.U32 R0, RZ, RZ, R6 ;  /* 0x000000ffff007224 */ /* 0x000fd800078e0006 */
[----:B-1----:R-:W-:Y:S05]  /*02b0*/  @P1 BRA `(.L_x_15) ;  /* 0xfffffffc00d41947 */ /* 0x002fea000383ffff */
.L_x_14:
[----:B------:R-:W-:Y:S05]  /*02c0*/  @P0 EXIT ;  /* 0x000000000000094d */ /* 0x000fea0003800000 */
[----:B------:R-:W1:Y:S01]  /*02d0*/  S2UR UR5, SR_CgaCtaId ;  /* 0x00000000000579c3 */ /* 0x000e620000008800 */
[----:B------:R-:W-:-:S07]  /*02e0*/  UMOV UR4, 0x400 ;  /* 0x0000040000047882 */ /* 0x000fce0000000000 */
[----:B0-----:R-:W0:Y:S01]  /*02f0*/  LDC.64 R2, c[0x0][0x390] ;  /* 0x0000e400ff027b82 */ /* 0x001e220000000a00 */
[----:B-1----:R-:W-:Y:S01]  /*0300*/  ULEA UR4, UR5, UR4, 0x18 ;  /* 0x0000000405047291 */ /* 0x002fe2000f8ec0ff */
[----:B0-----:R-:W-:-:S08]  /*0310*/  IMAD.WIDE.U32 R2, R9, 0x4, R2 ;  /* 0x0000000409027825 */ /* 0x001fd000078e0002 */
[----:B------:R-:W0:Y:S04]  /*0320*/  LDS R5, [UR4] ;  /* 0x00000004ff057984 */ /* 0x000e280008000800 */
[----:B0-----:R-:W-:Y:S01]  /*0330*/  STG.E desc[UR6][R2.64], R5 ;  /* 0x0000000502007986 */ /* 0x001fe2000c101906 */
[----:B------:R-:W-:Y:S05]  /*0340*/  EXIT ;  /* 0x000000000000794d */ /* 0x000fea0003800000 */
.L_x_16:
        /* <DEDUP_REMOVED lines=11> */
.L_x_22:


//--------------------- .text._Z16block_max_kernelPKfPfi --------------------------
	.section	.text._Z16block_max_kernelPKfPfi,"ax",@progbits
	.align	128
        .global         _Z16block_max_kernelPKfPfi
        .type           _Z16block_max_kernelPKfPfi,@function
        .size           _Z16block_max_kernelPKfPfi,(.L_x_23 - _Z16block_max_kernelPKfPfi)
        .other          _Z16block_max_kernelPKfPfi,@"STO_CUDA_ENTRY STV_DEFAULT"
_Z16block_max_kernelPKfPfi:
.text._Z16block_max_kernelPKfPfi:
[----:B------:R-:W-:Y:S01]  /*0000*/  LDC R1, c[0x0][0x37c] ;  /* 0x0000df00ff017b82 */ /* 0x000fe20000000800 */
[----:B------:R-:W0:Y:S01]  /*0010*/  S2R R6, SR_TID.X ;  /* 0x0000000000067919 */ /* 0x000e220000002100 */
[----:B------:R-:W0:Y:S01]  /*0020*/  LDCU UR8, c[0x0][0x360] ;  /* 0x00006c00ff0877ac */ /* 0x000e220008000800 */
[----:B------:R-:W-:Y:S01]  /*0030*/  IMAD.MOV.U32 R4, RZ, RZ, -0x800001 ;  /* 0xff7fffffff047424 */ /* 0x000fe200078e00ff */
[----:B------:R-:W0:Y:S01]  /*0040*/  S2R R7, SR_CTAID.X ;  /* 0x0000000000077919 */ /* 0x000e220000002500 */
[----:B------:R-:W1:Y:S01]  /*0050*/  LDCU UR4, c[0x0][0x390] ;  /* 0x00007200ff0477ac */ /* 0x000e620008000800 */
[----:B------:R-:W2:Y:S01]  /*0060*/  LDCU.64 UR6, c[0x0][0x358] ;  /* 0x00006b00ff0677ac */ /* 0x000ea20008000a00 */
[----:B0-----:R-:W-:-:S05]  /*0070*/  IMAD R5, R7, UR8, R6 ;  /* 0x0000000807057c24 */ /* 0x001fca000f8e0206 */
[----:B-1----:R-:W-:-:S13]  /*0080*/  ISETP.GE.AND P0, PT, R5, UR4, PT ;  /* 0x0000000405007c0c */ /* 0x002fda000bf06270 */
[----:B------:R-:W0:Y:S02]  /*0090*/  @!P0 LDC.64 R2, c[0x0][0x380] ;  /* 0x0000e000ff028b82 */ /* 0x000e240000000a00 */
[----:B0-----:R-:W-:-:S05]  /*00a0*/  @!P0 IMAD.WIDE R2, R5, 0x4, R2 ;  /* 0x0000000405028825 */ /* 0x001fca00078e0202 */
[----:B--2---:R-:W2:Y:S01]  /*00b0*/  @!P0 LDG.E R4, desc[UR6][R2.64] ;  /* 0x0000000602048981 */ /* 0x004ea2000c1e1900 */
[----:B------:R-:W0:Y:S01]  /*00c0*/  S2UR UR5, SR_CgaCtaId ;  /* 0x00000000000579c3 */ /* 0x000e220000008800 */
[----:B------:R-:W-:Y:S01]  /*00d0*/  IMAD.U32 R0, RZ, RZ, UR8 ;  /* 0x00000008ff007e24 */ /* 0x000fe2000f8e00ff */
[----:B------:R-:W-:Y:S01]  /*00e0*/  UMOV UR4, 0x400 ;  /* 0x0000040000047882 */ /* 0x000fe20000000000 */
[----:B------:R-:W-:-:S03]  /*00f0*/  ISETP.NE.AND P0, PT, R6, RZ, PT ;  /* 0x000000ff0600720c */ /* 0x000fc60003f05270 */
[----:B------:R-:W-:Y:S01]  /*0100*/  ISETP.GE.U32.AND P1, PT, R0, 0x2, PT ;  /* 0x000000020000780c */ /* 0x000fe20003f26070 */
[----:B0-----:R-:W-:-:S06]  /*0110*/  ULEA UR4, UR5, UR4, 0x18 ;  /* 0x0000000405047291 */ /* 0x001fcc000f8ec0ff */
[----:B------:R-:W-:-:S05]  /*0120*/  LEA R5, R6, UR4, 0x2 ;  /* 0x0000000406057c11 */ /* 0x000fca000f8e10ff */
[----:B--2---:R0:W-:Y:S01]  /*0130*/  STS [R5], R4 ;  /* 0x0000000405007388 */ /* 0x0041e20000000800 */
[----:B------:R-:W-:Y:S06]  /*0140*/  BAR.SYNC.DEFER_BLOCKING 0x0 ;  /* 0x0000000000007b1d */ /* 0x000fec0000010000 */
[----:B------:R-:W-:Y:S05]  /*0150*/  @!P1 BRA `(.L_x_17) ;  /* 0x00000000002c9947 */ /* 0x000fea0003800000 */
.L_x_18:
[----:B0-----:R-:W-:-:S04]  /*0160*/  SHF.R.U32.HI R4, RZ, 0x1, R0 ;  /* 0x00000001ff047819 */ /* 0x001fc80000011600 */
[----:B------:R-:W-:-:S13]  /*0170*/  ISETP.GE.U32.AND P1, PT, R6, R4, PT ;  /* 0x000000040600720c */ /* 0x000fda0003f26070 */
[----:B------:R-:W-:Y:S01]  /*0180*/  @!P1 IMAD R3, R4, 0x4, R5 ;  /* 0x0000000404039824 */ /* 0x000fe200078e0205 */
[----:B------:R-:W-:Y:S05]  /*0190*/  @!P1 LDS R2, [R5] ;  /* 0x0000000005029984 */ /* 0x000fea0000000800 */
[----:B------:R-:W0:Y:S02]  /*01a0*/  @!P1 LDS R3, [R3] ;  /* 0x0000000003039984 */ /* 0x000e240000000800 */
[----:B0-----:R-:W-:-:S05]  /*01b0*/  @!P1 FMNMX R2, R2, R3, !PT ;  /* 0x0000000302029209 */ /* 0x001fca0007800000 */
[----:B------:R1:W-:Y:S01]  /*01c0*/  @!P1 STS [R5], R2 ;  /* 0x0000000205009388 */ /* 0x0003e20000000800 */
[----:B------:R-:W-:Y:S01]  /*01d0*/  BAR.SYNC.DEFER_BLOCKING 0x0 ;  /* 0x0000000000007b1d */ /* 0x000fe20000010000 */
[----:B------:R-:W-:Y:S01]  /*01e0*/  ISETP.GT.U32.AND P1, PT, R0, 0x3, PT ;  /* 0x000000030000780c */ /* 0x000fe20003f24070 */
[----:B------:R-:W-:-:S12]  /*01f0*/  IMAD.MOV.U32 R0, RZ, RZ, R4 ;  /* 0x000000ffff007224 */ /* 0x000fd800078e0004 */
[----:B-1----:R-:W-:Y:S05]  /*0200*/  @P1 BRA `(.L_x_18) ;  /* 0xfffffffc00d41947 */ /* 0x002fea000383ffff */
.L_x_17:
[----:B------:R-:W-:Y:S05]  /*0210*/  @P0 EXIT ;  /* 0x000000000000094d */ /* 0x000fea0003800000 */
[----:B------:R-:W1:Y:S01]  /*0220*/  S2UR UR5, SR_CgaCtaId ;  /* 0x00000000000579c3 */ /* 0x000e620000008800 */
[----:B------:R-:W-:-:S07]  /*0230*/  UMOV UR4, 0x400 ;  /* 0x0000040000047882 */ /* 0x000fce0000000000 */
[----:B------:R-:W2:Y:S01]  /*0240*/  LDC.64 R2, c[0x0][0x388] ;  /* 0x0000e200ff027b82 */ /* 0x000ea20000000a00 */
[----:B-1----:R-:W-:Y:S01]  /*0250*/  ULEA UR4, UR5, UR4, 0x18 ;  /* 0x0000000405047291 */ /* 0x002fe2000f8ec0ff */
[----:B--2---:R-:W-:-:S08]  /*0260*/  IMAD.WIDE.U32 R2, R7, 0x4, R2 ;  /* 0x0000000407027825 */ /* 0x004fd000078e0002 */
[----:B0-----:R-:W0:Y:S04]  /*0270*/  LDS R5, [UR4] ;  /* 0x00000004ff057984 */ /* 0x001e280008000800 */
[----:B0-----:R-:W-:Y:S01]  /*0280*/  STG.E desc[UR6][R2.64], R5 ;  /* 0x0000000502007986 */ /* 0x001fe2000c101906 */
[----:B------:R-:W-:Y:S05]  /*0290*/  EXIT ;  /* 0x000000000000794d */ /* 0x000fea0003800000 */
.L_x_19:
        /* <DEDUP_REMOVED lines=14> */
.L_x_23:


//--------------------- .nv.shared.reserved.0     --------------------------
	.section	.nv.shared.reserved.0,"aw",@nobits
	.weak		__nv_reservedSMEM_offset_0_alias
	.size		__nv_reservedSMEM_offset_0_alias, 0, 64
	.other		__nv_reservedSMEM_offset_0_alias,@"STO_CUDA_RESERVED_SHARED STV_DEFAULT"
__nv_reservedSMEM_offset_0_alias:
	.zero		0
	.zero		64


//--------------------- .nv.shared._Z16block_sum_kernelPKfS0_Pfi --------------------------
	.section	.nv.shared._Z16block_sum_kernelPKfS0_Pfi,"aw",@nobits
	.sectionflags	@""
	.align	4
.nv.shared._Z16block_sum_kernelPKfS0_Pfi:
	.zero		2048


//--------------------- .nv.shared._Z16block_max_kernelPKfPfi --------------------------
	.section	.nv.shared._Z16block_max_kernelPKfPfi,"aw",@nobits
	.sectionflags	@""
	.align	4
.nv.shared._Z16block_max_kernelPKfPfi:
	.zero		2048


//--------------------- .nv.constant0._Z14softmax_kernelPKfS0_S0_Pfi --------------------------
	.section	.nv.constant0._Z14softmax_kernelPKfS0_S0_Pfi,"a",@progbits
	.sectionflags	@""
	.align	4
.nv.constant0._Z14softmax_kernelPKfS0_S0_Pfi:
	.zero		932


//--------------------- .nv.constant0._Z16block_sum_kernelPKfS0_Pfi --------------------------
	.section	.nv.constant0._Z16block_sum_kernelPKfS0_Pfi,"a",@progbits
	.sectionflags	@""
	.align	4
.nv.constant0._Z16block_sum_kernelPKfS0_Pfi:
	.zero		924


//--------------------- .nv.constant0._Z16block_max_kernelPKfPfi --------------------------
	.section	.nv.constant0._Z16block_max_kernelPKfPfi,"a",@progbits
	.sectionflags	@""
	.align	4
.nv.constant0._Z16block_max_kernelPKfPfi:
	.zero		916


//--------------------- SYMBOLS --------------------------

	.type		.nv.reservedSmem.offset0,@object
	.size		.nv.reservedSmem.offset0,0x4
	.type		.nv.reservedSmem.cap,@object
	.size		.nv.reservedSmem.cap,0x4
